//
// Generated by NVIDIA NVVM Compiler
//
// Compiler Build ID: CL-36424714
// Cuda compilation tools, release 13.0, V13.0.88
// Based on NVVM 20.0.0
//

.version 9.0
.target sm_100
.address_size 64

	// .globl	_Z22count_word_occurrencesPKcS0_iiPi

.visible .entry _Z22count_word_occurrencesPKcS0_iiPi(
	.param .u64 .ptr .align 1 _Z22count_word_occurrencesPKcS0_iiPi_param_0,
	.param .u64 .ptr .align 1 _Z22count_word_occurrencesPKcS0_iiPi_param_1,
	.param .u32 _Z22count_word_occurrencesPKcS0_iiPi_param_2,
	.param .u32 _Z22count_word_occurrencesPKcS0_iiPi_param_3,
	.param .u64 .ptr .align 1 _Z22count_word_occurrencesPKcS0_iiPi_param_4
)
{
	.reg .pred 	%p<5>;
	.reg .b16 	%rs<3>;
	.reg .b32 	%r<13>;
	.reg .b64 	%rd<12>;

	ld.param.u64 	%rd4, [_Z22count_word_occurrencesPKcS0_iiPi_param_0];
	ld.param.u64 	%rd5, [_Z22count_word_occurrencesPKcS0_iiPi_param_1];
	ld.param.u32 	%r5, [_Z22count_word_occurrencesPKcS0_iiPi_param_2];
	ld.param.u32 	%r4, [_Z22count_word_occurrencesPKcS0_iiPi_param_3];
	ld.param.u64 	%rd6, [_Z22count_word_occurrencesPKcS0_iiPi_param_4];
	mov.u32 	%r6, %tid.x;
	mov.u32 	%r7, %ctaid.x;
	mov.u32 	%r8, %ntid.x;
	mad.lo.s32 	%r1, %r7, %r8, %r6;
	add.s32 	%r9, %r4, %r1;
	setp.gt.s32 	%p1, %r9, %r5;
	@%p1 bra 	$L__BB0_6;
	setp.lt.s32 	%p2, %r4, 1;
	@%p2 bra 	$L__BB0_5;
	cvta.to.global.u64 	%rd1, %rd5;
	cvt.s64.s32 	%rd2, %r1;
	cvta.to.global.u64 	%rd3, %rd4;
	mov.b32 	%r12, 0;
	bra.uni 	$L__BB0_4;
$L__BB0_3:
	add.s32 	%r12, %r12, 1;
	setp.eq.s32 	%p4, %r12, %r4;
	@%p4 bra 	$L__BB0_5;
$L__BB0_4:
	cvt.u64.u32 	%rd7, %r12;
	add.s64 	%rd8, %rd7, %rd2;
	add.s64 	%rd9, %rd3, %rd8;
	ld.global.u8 	%rs1, [%rd9];
	add.s64 	%rd10, %rd1, %rd7;
	ld.global.u8 	%rs2, [%rd10];
	setp.eq.s16 	%p3, %rs1, %rs2;
	@%p3 bra 	$L__BB0_3;
	bra.uni 	$L__BB0_6;
$L__BB0_5:
	cvta.to.global.u64 	%rd11, %rd6;
	atom.global.add.u32 	%r11, [%rd11], 1;
$L__BB0_6:
	ret;

}


// ===== COMPILED SASS (sm_100) =====

	.target	sm_100

	.elftype	@"ET_EXEC"


//--------------------- .note.nv.tkinfo           --------------------------
	.section	.note.nv.tkinfo,"",@"SHT_NOTE"
	.sectionflags	@"SHF_NOTE_NV_TKINFO"
	.tkinfo
        /*0018*/ 	.word	0x00000002
        /*0030*/ 	.string	""
        /*0030*/ 	.string	"ptxas"
        /*0030*/ 	.string	"Cuda compilation tools, release 13.0, V13.0.88"
        /*0030*/ 	.string	"Build cuda_13.0.r13.0/compiler.36424714_0"
        /*0030*/ 	.string	"-arch sm_100 -m 64 "



//--------------------- .note.nv.cuinfo           --------------------------
	.section	.note.nv.cuinfo,"",@"SHT_NOTE"
	.sectionflags	@"SHF_NOTE_NV_CUINFO"
        /*0018*/ 	.short	0x0002
        /*001a*/ 	.short	0x0064
        /*001c*/ 	.short	0x0082
	.zero		2


//--------------------- .nv.info                  --------------------------
	.section	.nv.info,"",@"SHT_CUDA_INFO"
	.align	4


	//----- nvinfo : EIATTR_REGCOUNT
	.align		4
        /*0000*/ 	.byte	0x04, 0x2f
        /*0002*/ 	.short	(.L_1 - .L_0)
	.align		4
.L_0:
        /*0004*/ 	.word	index@(_Z22count_word_occurrencesPKcS0_iiPi)
        /*0008*/ 	.word	0x0000000e


	//----- nvinfo : EIATTR_FRAME_SIZE
	.align		4
.L_1:
        /*000c*/ 	.byte	0x04, 0x11
        /*000e*/ 	.short	(.L_3 - .L_2)
	.align		4
.L_2:
        /*0010*/ 	.word	index@(_Z22count_word_occurrencesPKcS0_iiPi)
        /*0014*/ 	.word	0x00000000


	//----- nvinfo : EIATTR_MIN_STACK_SIZE
	.align		4
.L_3:
        /*0018*/ 	.byte	0x04, 0x12
        /*001a*/ 	.short	(.L_5 - .L_4)
	.align		4
.L_4:
        /*001c*/ 	.word	index@(_Z22count_word_occurrencesPKcS0_iiPi)
        /*0020*/ 	.word	0x00000000
.L_5:


//--------------------- .nv.compat                --------------------------
	.section	.nv.compat,"",@"SHT_CUDA_COMPAT_INFO"
	.align	4
        /*0000*/ 	.byte	0x02, 0x09, 0x00, 0x00, 0x02, 0x02, 0x01, 0x00, 0x02, 0x05, 0x05, 0x00, 0x03, 0x07, 0x01, 0x01
        /*0010*/ 	.byte	0x02, 0x03, 0x00, 0x00, 0x02, 0x06, 0x01, 0x00, 0x04, 0x0b, 0x08, 0x00, 0x09, 0x00, 0x00, 0x00
        /*0020*/ 	.byte	0x00, 0x00, 0x00, 0x00


//--------------------- .nv.info._Z22count_word_occurrencesPKcS0_iiPi --------------------------
	.section	.nv.info._Z22count_word_occurrencesPKcS0_iiPi,"",@"SHT_CUDA_INFO"
	.sectionflags	@""
	.align	4


	//----- nvinfo : EIATTR_CUDA_API_VERSION
	.align		4
        /*0000*/ 	.byte	0x04, 0x37
        /*0002*/ 	.short	(.L_7 - .L_6)
.L_6:
        /*0004*/ 	.word	0x00000082


	//----- nvinfo : EIATTR_KPARAM_INFO
	.align		4
.L_7:
        /*0008*/ 	.byte	0x04, 0x17
        /*000a*/ 	.short	(.L_9 - .L_8)
.L_8:
        /*000c*/ 	.word	0x00000000
        /*0010*/ 	.short	0x0004
        /*0012*/ 	.short	0x0018
        /*0014*/ 	.byte	0x00, 0xf5, 0x21, 0x00


	//----- nvinfo : EIATTR_KPARAM_INFO
	.align		4
.L_9:
        /*0018*/ 	.byte	0x04, 0x17
        /*001a*/ 	.short	(.L_11 - .L_10)
.L_10:
        /*001c*/ 	.word	0x00000000
        /*0020*/ 	.short	0x0003
        /*0022*/ 	.short	0x0014
        /*0024*/ 	.byte	0x00, 0xf0, 0x11, 0x00


	//----- nvinfo : EIATTR_KPARAM_INFO
	.align		4
.L_11:
        /*0028*/ 	.byte	0x04, 0x17
        /*002a*/ 	.short	(.L_13 - .L_12)
.L_12:
        /*002c*/ 	.word	0x00000000
        /*0030*/ 	.short	0x0002
        /*0032*/ 	.short	0x0010
        /*0034*/ 	.byte	0x00, 0xf0, 0x11, 0x00


	//----- nvinfo : EIATTR_KPARAM_INFO
	.align		4
.L_13:
        /*0038*/ 	.byte	0x04, 0x17
        /*003a*/ 	.short	(.L_15 - .L_14)
.L_14:
        /*003c*/ 	.word	0x00000000
        /*0040*/ 	.short	0x0001
        /*0042*/ 	.short	0x0008
        /*0044*/ 	.byte	0x00, 0xf5, 0x21, 0x00


	//----- nvinfo : EIATTR_KPARAM_INFO
	.align		4
.L_15:
        /*0048*/ 	.byte	0x04, 0x17
        /*004a*/ 	.short	(.L_17 - .L_16)
.L_16:
        /*004c*/ 	.word	0x00000000
        /*0050*/ 	.short	0x0000
        /*0052*/ 	.short	0x0000
        /*0054*/ 	.byte	0x00, 0xf5, 0x21, 0x00


	//----- nvinfo : EIATTR_SPARSE_MMA_MASK
	.align		4
.L_17:
        /*0058*/ 	.byte	0x03, 0x50
        /*005a*/ 	.short	0x0000


	//----- nvinfo : EIATTR_MAXREG_COUNT
	.align		4
        /*005c*/ 	.byte	0x03, 0x1b
        /*005e*/ 	.short	0x00ff


	//----- nvinfo : EIATTR_MERCURY_ISA_VERSION
	.align		4
        /*0060*/ 	.byte	0x03, 0x5f
        /*0062*/ 	.short	0x0101


	//----- nvinfo : EIATTR_INT_WARP_WIDE_INSTR_OFFSETS
	.align		4
        /*0064*/ 	.byte	0x04, 0x31
        /*0066*/ 	.short	(.L_19 - .L_18)


	//   ....[0]....
.L_18:
        /*0068*/ 	.word	0x000001e0


	//----- nvinfo : EIATTR_VRC_CTA_INIT_COUNT
	.align		4
.L_19:
        /*006c*/ 	.byte	0x02, 0x4a
	.zero		1
	.zero		1


	//----- nvinfo : EIATTR_EXIT_INSTR_OFFSETS
	.align		4
        /*0070*/ 	.byte	0x04, 0x1c
        /*0072*/ 	.short	(.L_21 - .L_20)


	//   ....[0]....
.L_20:
        /*0074*/ 	.word	0x00000080


	//   ....[1]....
        /*0078*/ 	.word	0x000001a0


	//   ....[2]....
        /*007c*/ 	.word	0x00000230


	//----- nvinfo : EIATTR_CBANK_PARAM_SIZE
	.align		4
.L_21:
        /*0080*/ 	.byte	0x03, 0x19
        /*0082*/ 	.short	0x0020


	//----- nvinfo : EIATTR_PARAM_CBANK
	.align		4
        /*0084*/ 	.byte	0x04, 0x0a
        /*0086*/ 	.short	(.L_23 - .L_22)
	.align		4
.L_22:
        /*0088*/ 	.word	index@(.nv.constant0._Z22count_word_occurrencesPKcS0_iiPi)
        /*008c*/ 	.short	0x0380
        /*008e*/ 	.short	0x0020


	//----- nvinfo : EIATTR_SW_WAR
	.align		4
.L_23:
        /*0090*/ 	.byte	0x04, 0x36
        /*0092*/ 	.short	(.L_25 - .L_24)
.L_24:
        /*0094*/ 	.word	0x00000008
.L_25:


//--------------------- .nv.callgraph             --------------------------
	.section	.nv.callgraph,"",@"SHT_CUDA_CALLGRAPH"
	.align	4
	.sectionentsize	8
	.align		4
        /*0000*/ 	.word	0x00000000
	.align		4
        /*0004*/ 	.word	0xffffffff
	.align		4
        /*0008*/ 	.word	0x00000000
	.align		4
        /*000c*/ 	.word	0xfffffffe
	.align		4
        /*0010*/ 	.word	0x00000000
	.align		4
        /*0014*/ 	.word	0xfffffffd
	.align		4
        /*0018*/ 	.word	0x00000000
	.align		4
        /*001c*/ 	.word	0xfffffffc


//--------------------- .text._Z22count_word_occurrencesPKcS0_iiPi --------------------------
	.section	.text._Z22count_word_occurrencesPKcS0_iiPi,"ax",@progbits
	.align	128
        .global         _Z22count_word_occurrencesPKcS0_iiPi
        .type           _Z22count_word_occurrencesPKcS0_iiPi,@function
        .size           _Z22count_word_occurrencesPKcS0_iiPi,(.L_x_3 - _Z22count_word_occurrencesPKcS0_iiPi)
        .other          _Z22count_word_occurrencesPKcS0_iiPi,@"STO_CUDA_ENTRY STV_DEFAULT"
_Z22count_word_occurrencesPKcS0_iiPi:
.text._Z22count_word_occurrencesPKcS0_iiPi:
[----:B------:R-:W-:Y:S01]  /*0000*/  LDC R1, c[0x0][0x37c] ;  /* 0x0000df00ff017b82 */ /* 0x000fe20000000800 */
[----:B------:R-:W0:Y:S07]  /*0010*/  S2R R7, SR_TID.X ;  /* 0x0000000000077919 */ /* 0x000e2e0000002100 */
[----:B------:R-:W0:Y:S01]  /*0020*/  S2UR UR4, SR_CTAID.X ;  /* 0x00000000000479c3 */ /* 0x000e220000002500 */
[----:B------:R-:W1:Y:S07]  /*0030*/  LDCU.64 UR8, c[0x0][0x390] ;  /* 0x00007200ff0877ac */ /* 0x000e6e0008000a00 */
[----:B------:R-:W0:Y:S02]  /*0040*/  LDC R0, c[0x0][0x360] ;  /* 0x0000d800ff007b82 */ /* 0x000e240000000800 */
[----:B0-----:R-:W-:-:S04]  /*0050*/  IMAD R7, R0, UR4, R7 ;  /* 0x0000000400077c24 */ /* 0x001fc8000f8e0207 */
[----:B-1----:R-:W-:-:S05]  /*0060*/  VIADD R0, R7, UR9 ;  /* 0x0000000907007c36 */ /* 0x002fca0008000000 */
[----:B------:R-:W-:-:S13]  /*0070*/  ISETP.GT.AND P0, PT, R0, UR8, PT ;  /* 0x0000000800007c0c */ /* 0x000fda000bf04270 */
[----:B------:R-:W-:Y:S05]  /*0080*/  @P0 EXIT ;  /* 0x000000000000094d */ /* 0x000fea0003800000 */
[----:B------:R-:W-:Y:S01]  /*0090*/  UISETP.GE.AND UP0, UPT, UR9, 0x1, UPT ;  /* 0x000000010900788c */ /* 0x000fe2000bf06270 */
[----:B------:R-:W0:Y:S08]  /*00a0*/  LDCU.64 UR6, c[0x0][0x358] ;  /* 0x00006b00ff0677ac */ /* 0x000e300008000a00 */
[----:B------:R-:W-:Y:S05]  /*00b0*/  BRA.U !UP0, `(.L_x_0) ;  /* 0x0000000108407547 */ /* 0x000fea000b800000 */
[----:B------:R-:W1:Y:S01]  /*00c0*/  LDC.64 R8, c[0x0][0x380] ;  /* 0x0000e000ff087b82 */ /* 0x000e620000000a00 */
[----:B------:R-:W-:Y:S01]  /*00d0*/  SHF.R.S32.HI R0, RZ, 0x1f, R7 ;  /* 0x0000001fff007819 */ /* 0x000fe20000011407 */
[----:B------:R-:W2:Y:S01]  /*00e0*/  LDCU UR9, c[0x0][0x394] ;  /* 0x00007280ff0977ac */ /* 0x000ea20008000800 */
[----:B------:R-:W-:-:S05]  /*00f0*/  UMOV UR4, URZ ;  /* 0x000000ff00047c82 */ /* 0x000fca0008000000 */
[----:B------:R-:W3:Y:S02]  /*0100*/  LDC.64 R10, c[0x0][0x388] ;  /* 0x0000e200ff0a7b82 */ /* 0x000ee40000000a00 */
.L_x_1:
[----:B---3--:R-:W-:Y:S02]  /*0110*/  IADD3 R4, P2, PT, R10, UR4, RZ ;  /* 0x000000040a047c10 */ /* 0x008fe4000ff5e0ff */
[----:B-1----:R-:W-:-:S03]  /*0120*/  IADD3 R2, P0, P1, R8, UR4, R7 ;  /* 0x0000000408027c10 */ /* 0x002fc6000f91e007 */
[----:B------:R-:W-:Y:S01]  /*0130*/  IMAD.X R5, RZ, RZ, R11, P2 ;  /* 0x000000ffff057224 */ /* 0x000fe200010e060b */
[----:B------:R-:W-:-:S05]  /*0140*/  IADD3.X R3, PT, PT, RZ, R9, R0, P0, P1 ;  /* 0x00000009ff037210 */ /* 0x000fca00007e2400 */
[----:B0-----:R-:W3:Y:S04]  /*0150*/  LDG.E.U8 R2, desc[UR6][R2.64] ;  /* 0x0000000602027981 */ /* 0x001ee8000c1e1100 */
[----:B------:R-:W3:Y:S01]  /*0160*/  LDG.E.U8 R5, desc[UR6][R4.64] ;  /* 0x0000000604057981 */ /* 0x000ee2000c1e1100 */
[----:B------:R-:W-:-:S04]  /*0170*/  UIADD3 UR4, UPT, UPT, UR4, 0x1, URZ ;  /* 0x0000000104047890 */ /* 0x000fc8000fffe0ff */
[----:B--2---:R-:W-:Y:S01]  /*0180*/  UISETP.NE.AND UP0, UPT, UR4, UR9, UPT ;  /* 0x000000090400728c */ /* 0x004fe2000bf05270 */
[----:B---3--:R-:W-:-:S13]  /*0190*/  ISETP.NE.AND P0, PT, R2, R5, PT ;  /* 0x000000050200720c */ /* 0x008fda0003f05270 */
[----:B------:R-:W-:Y:S05]  /*01a0*/  @P0 EXIT ;  /* 0x000000000000094d */ /* 0x000fea0003800000 */
[----:B------:R-:W-:Y:S05]  /*01b0*/  BRA.U UP0, `(.L_x_1) ;  /* 0xfffffffd00d47547 */ /* 0x000fea000b83ffff */
.L_x_0:
[----:B------:R-:W1:Y:S01]  /*01c0*/  S2R R0, SR_LANEID ;  /* 0x0000000000007919 */ /* 0x000e620000000000 */
[----:B------:R-:W0:Y:S01]  /*01d0*/  LDC.64 R2, c[0x0][0x398] ;  /* 0x0000e600ff027b82 */ /* 0x000e220000000a00 */
[----:B------:R-:W-:Y:S02]  /*01e0*/  VOTEU.ANY UR5, UPT, PT ;  /* 0x0000000000057886 */ /* 0x000fe400038e0100 */
[----:B------:R-:W-:Y:S02]  /*01f0*/  UFLO.U32 UR8, UR5 ;  /* 0x00000005000872bd */ /* 0x000fe400080e0000 */
[----:B------:R-:W0:Y:S04]  /*0200*/  POPC R5, UR5 ;  /* 0x0000000500057d09 */ /* 0x000e280008000000 */
[----:B-1----:R-:W-:-:S13]  /*0210*/  ISETP.EQ.U32.AND P0, PT, R0, UR8, PT ;  /* 0x0000000800007c0c */ /* 0x002fda000bf02070 */
[----:B0-----:R-:W-:Y:S01]  /*0220*/  @P0 REDG.E.ADD.STRONG.GPU desc[UR6][R2.64], R5 ;  /* 0x000000050200098e */ /* 0x001fe2000c12e106 */
[----:B------:R-:W-:Y:S05]  /*0230*/  EXIT ;  /* 0x000000000000794d */ /* 0x000fea0003800000 */
.L_x_2:
[----:B------:R-:W-:-:S00]  /*0240*/  BRA `(.L_x_2) ;  /* 0xfffffffc00fc7947 */ /* 0x000fc0000383ffff */
[----:B------:R-:W-:-:S00]  /*0250*/  NOP ;  /* 0x0000000000007918 */ /* 0x000fc00000000000 */
        /* <DEDUP_REMOVED lines=10> */
.L_x_3:


//--------------------- .nv.shared.reserved.0     --------------------------
	.section	.nv.shared.reserved.0,"aw",@nobits
	.weak		__nv_reservedSMEM_offset_0_alias
	.size		__nv_reservedSMEM_offset_0_alias, 0, 64
	.other		__nv_reservedSMEM_offset_0_alias,@"STO_CUDA_RESERVED_SHARED STV_DEFAULT"
__nv_reservedSMEM_offset_0_alias:
	.zero		0
	.zero		64


//--------------------- .nv.constant0._Z22count_word_occurrencesPKcS0_iiPi --------------------------
	.section	.nv.constant0._Z22count_word_occurrencesPKcS0_iiPi,"a",@progbits
	.sectionflags	@""
	.align	4
.nv.constant0._Z22count_word_occurrencesPKcS0_iiPi:
	.zero		928


//--------------------- SYMBOLS --------------------------

	.type		.nv.reservedSmem.offset0,@object
	.size		.nv.reservedSmem.offset0,0x4
